	.headerflags	@"EF_CUDA_TEXMODE_UNIFIED EF_CUDA_64BIT_ADDRESS EF_CUDA_ACCELERATORS EF_CUDA_SM90 EF_CUDA_VIRTUAL_SM(EF_CUDA_SM90)"
	.elftype	@"ET_EXEC"


//--------------------- .nv.info                  --------------------------
	.section	.nv.info,"",@"SHT_CUDA_INFO"
	.align	4


	//----- nvinfo : EIATTR_REGCOUNT
	.align		4
        /*0000*/ 	.byte	0x04, 0x2f
        /*0002*/ 	.short	(.L_1 - .L_0)
	.align		4
.L_0:
        /*0004*/ 	.word	index@(triton_poi_fused__softmax_0)
        /*0008*/ 	.word	0x0000000e


	//----- nvinfo : EIATTR_MIN_STACK_SIZE
	.align		4
.L_1:
        /*000c*/ 	.byte	0x04, 0x12
        /*000e*/ 	.short	(.L_3 - .L_2)
	.align		4
.L_2:
        /*0010*/ 	.word	index@(triton_poi_fused__softmax_0)
        /*0014*/ 	.word	0x00000000


	//----- nvinfo : EIATTR_FRAME_SIZE
	.align		4
.L_3:
        /*0018*/ 	.byte	0x04, 0x11
        /*001a*/ 	.short	(.L_5 - .L_4)
	.align		4
.L_4:
        /*001c*/ 	.word	index@(triton_poi_fused__softmax_0)
        /*0020*/ 	.word	0x00000000


	//----- nvinfo : EIATTR_MIN_STACK_SIZE
	.align		4
.L_5:
        /*0024*/ 	.byte	0x04, 0x12
        /*0026*/ 	.short	(.L_7 - .L_6)
	.align		4
.L_6:
        /*0028*/ 	.word	index@(triton_poi_fused__softmax_0)
        /*002c*/ 	.word	0x00000000
.L_7:


//--------------------- .nv.info.triton_poi_fused__softmax_0 --------------------------
	.section	.nv.info.triton_poi_fused__softmax_0,"",@"SHT_CUDA_INFO"
	.sectionflags	@""
	.align	4


	//----- nvinfo : EIATTR_CUDA_API_VERSION
	.align		4
        /*0000*/ 	.byte	0x04, 0x37
        /*0002*/ 	.short	(.L_9 - .L_8)
.L_8:
        /*0004*/ 	.word	0x0000007c


	//----- nvinfo : EIATTR_KPARAM_INFO
	.align		4
.L_9:
        /*0008*/ 	.byte	0x04, 0x17
        /*000a*/ 	.short	(.L_11 - .L_10)
.L_10:
        /*000c*/ 	.word	0x00000000
        /*0010*/ 	.short	0x0002
        /*0012*/ 	.short	0x0010
        /*0014*/ 	.byte	0x00, 0xf0, 0x11, 0x00


	//----- nvinfo : EIATTR_KPARAM_INFO
	.align		4
.L_11:
        /*0018*/ 	.byte	0x04, 0x17
        /*001a*/ 	.short	(.L_13 - .L_12)
.L_12:
        /*001c*/ 	.word	0x00000000
        /*0020*/ 	.short	0x0001
        /*0022*/ 	.short	0x0008
        /*0024*/ 	.byte	0x00, 0xf4, 0x21, 0x00


	//----- nvinfo : EIATTR_KPARAM_INFO
	.align		4
.L_13:
        /*0028*/ 	.byte	0x04, 0x17
        /*002a*/ 	.short	(.L_15 - .L_14)
.L_14:
        /*002c*/ 	.word	0x00000000
        /*0030*/ 	.short	0x0000
        /*0032*/ 	.short	0x0000
        /*0034*/ 	.byte	0x00, 0xf4, 0x21, 0x00


	//----- nvinfo : EIATTR_SPARSE_MMA_MASK
	.align		4
.L_15:
        /*0038*/ 	.byte	0x03, 0x50
        /*003a*/ 	.short	0x0000


	//----- nvinfo : EIATTR_MAXREG_COUNT
	.align		4
        /*003c*/ 	.byte	0x03, 0x1b
        /*003e*/ 	.short	0x00ff


	//----- nvinfo : EIATTR_EXIT_INSTR_OFFSETS
	.align		4
        /*0040*/ 	.byte	0x04, 0x1c
        /*0042*/ 	.short	(.L_17 - .L_16)


	//   ....[0]....
.L_16:
        /*0044*/ 	.word	0x00000280


	//   ....[1]....
        /*0048*/ 	.word	0x000002a0


	//----- nvinfo : EIATTR_REQNTID
	.align		4
.L_17:
        /*004c*/ 	.byte	0x04, 0x10
        /*004e*/ 	.short	(.L_19 - .L_18)
.L_18:
        /*0050*/ 	.word	0x00000080
        /*0054*/ 	.word	0x00000001
        /*0058*/ 	.word	0x00000001


	//----- nvinfo : EIATTR_CBANK_PARAM_SIZE
	.align		4
.L_19:
        /*005c*/ 	.byte	0x03, 0x19
        /*005e*/ 	.short	0x0014


	//----- nvinfo : EIATTR_PARAM_CBANK
	.align		4
        /*0060*/ 	.byte	0x04, 0x0a
        /*0062*/ 	.short	(.L_21 - .L_20)
	.align		4
.L_20:
        /*0064*/ 	.word	index@(.nv.constant0.triton_poi_fused__softmax_0)
        /*0068*/ 	.short	0x0210
        /*006a*/ 	.short	0x0014


	//----- nvinfo : EIATTR_SW_WAR
	.align		4
.L_21:
        /*006c*/ 	.byte	0x04, 0x36
        /*006e*/ 	.short	(.L_23 - .L_22)
.L_22:
        /*0070*/ 	.word	0x00000008
.L_23:


//--------------------- .nv.callgraph             --------------------------
	.section	.nv.callgraph,"",@"SHT_CUDA_CALLGRAPH"
	.align	4
	.sectionentsize	8
	.align		4
        /*0000*/ 	.word	0x00000000
	.align		4
        /*0004*/ 	.word	0xffffffff
	.align		4
        /*0008*/ 	.word	0x00000000
	.align		4
        /*000c*/ 	.word	0xfffffffe
	.align		4
        /*0010*/ 	.word	0x00000000
	.align		4
        /*0014*/ 	.word	0xfffffffd
	.align		4
        /*0018*/ 	.word	0x00000000
	.align		4
        /*001c*/ 	.word	0xfffffffc


//--------------------- .text.triton_poi_fused__softmax_0 --------------------------
	.section	.text.triton_poi_fused__softmax_0,"ax",@progbits
	.align	128
        .global         triton_poi_fused__softmax_0
        .type           triton_poi_fused__softmax_0,@function
        .size           triton_poi_fused__softmax_0,(.L_x_1 - triton_poi_fused__softmax_0)
        .other          triton_poi_fused__softmax_0,@"STO_CUDA_ENTRY STV_DEFAULT"
triton_poi_fused__softmax_0:
.text.triton_poi_fused__softmax_0:
[----:B------:R-:W0:Y:S02]  /*0000*/  LDC R1, c[0x0][0x28] ;  /* 0x00000a00ff017b82 */ /* 0x000e240000000800 */
[----:B------:R-:W1:Y:S01]  /*0010*/  S2R R0, SR_TID.X ;  /* 0x0000000000007919 */ /* 0x000e620000002100 */
[----:B------:R-:W2:Y:S01]  /*0020*/  LDC.64 R2, c[0x0][0x210] ;  /* 0x00008400ff027b82 */ /* 0x000ea20000000a00 */
[----:B------:R-:W-:Y:S01]  /*0030*/  IMAD.MOV.U32 R11, RZ, RZ, RZ ;  /* 0x000000ffff0b7224 */ /* 0x000fe200078e00ff */
[----:B------:R-:W-:Y:S01]  /*0040*/  ULDC.64 UR4, c[0x0][0x208] ;  /* 0x0000820000047ab9 */ /* 0x000fe20000000a00 */
[----:B------:R-:W3:Y:S01]  /*0050*/  S2R R7, SR_CTAID.X ;  /* 0x0000000000077919 */ /* 0x000ee20000002500 */
[----:B------:R-:W-:Y:S01]  /*0060*/  IMAD.MOV.U32 R6, RZ, RZ, RZ ;  /* 0x000000ffff067224 */ /* 0x000fe200078e00ff */
[----:B-1----:R-:W-:Y:S02]  /*0070*/  LOP3.LUT R0, R0, 0x7f, RZ, 0xc0, !PT ;  /* 0x0000007f00007812 */ /* 0x002fe400078ec0ff */
[----:B---3--:R-:W-:-:S03]  /*0080*/  SHF.R.S32.HI R4, RZ, 0x18, R7 ;  /* 0x00000018ff047819 */ /* 0x008fc60000011407 */
[----:B------:R-:W-:Y:S01]  /*0090*/  IMAD R7, R7, 0x80, R0 ;  /* 0x0000008007077824 */ /* 0x000fe200078e0200 */
[----:B------:R-:W-:-:S04]  /*00a0*/  SGXT R0, R4, 0x1 ;  /* 0x000000010400781a */ /* 0x000fc80000000200 */
[----:B------:R-:W-:Y:S02]  /*00b0*/  ISETP.GE.AND P0, PT, R7, 0x100, PT ;  /* 0x000001000700780c */ /* 0x000fe40003f06270 */
[----:B------:R-:W-:-:S04]  /*00c0*/  LEA.HI R0, R0, R7, RZ, 0x2 ;  /* 0x0000000700007211 */ /* 0x000fc800078f10ff */
[----:B------:R-:W-:-:S05]  /*00d0*/  LOP3.LUT R5, R0, 0xfffffffc, RZ, 0xc0, !PT ;  /* 0xfffffffc00057812 */ /* 0x000fca00078ec0ff */
[----:B--2---:R-:W-:-:S05]  /*00e0*/  IMAD.WIDE R4, R5, 0x4, R2 ;  /* 0x0000000405047825 */ /* 0x004fca00078e0202 */
[----:B------:R-:W2:Y:S01]  /*00f0*/  @!P0 LDG.E.EL R11, desc[UR4][R4.64] ;  /* 0x00000004040b8981 */ /* 0x000ea2000c2e1900 */
[----:B------:R-:W-:-:S03]  /*0100*/  CS2R R8, SRZ ;  /* 0x0000000000087805 */ /* 0x000fc6000001ff00 */
[----:B------:R-:W3:Y:S04]  /*0110*/  @!P0 LDG.E.EL R6, desc[UR4][R4.64+0x4] ;  /* 0x0000040404068981 */ /* 0x000ee8000c2e1900 */
[----:B------:R-:W4:Y:S04]  /*0120*/  @!P0 LDG.E.EL R8, desc[UR4][R4.64+0x8] ;  /* 0x0000080404088981 */ /* 0x000f28000c2e1900 */
[----:B------:R-:W5:Y:S01]  /*0130*/  @!P0 LDG.E.EL R9, desc[UR4][R4.64+0xc] ;  /* 0x00000c0404098981 */ /* 0x000f62000c2e1900 */
[----:B------:R-:W-:Y:S02]  /*0140*/  IMAD.MOV.U32 R0, RZ, RZ, RZ ;  /* 0x000000ffff007224 */ /* 0x000fe400078e00ff */
[----:B------:R-:W-:-:S05]  /*0150*/  IMAD.WIDE R2, R7, 0x4, R2 ;  /* 0x0000000407027825 */ /* 0x000fca00078e0202 */
[----:B------:R1:W5:Y:S02]  /*0160*/  @!P0 LDG.E R0, desc[UR4][R2.64] ;  /* 0x0000000402008981 */ /* 0x000364000c1e1900 */
[----:B-1----:R-:W1:Y:S02]  /*0170*/  LDC.64 R2, c[0x0][0x218] ;  /* 0x00008600ff027b82 */ /* 0x002e640000000a00 */
[----:B-1----:R-:W-:Y:S01]  /*0180*/  IMAD.WIDE R2, R7, 0x4, R2 ;  /* 0x0000000407027825 */ /* 0x002fe200078e0202 */
[C---:B--2---:R-:W-:Y:S02]  /*0190*/  FSETP.NAN.AND P2, PT, R11.reuse, R11, PT ;  /* 0x0000000b0b00720b */ /* 0x044fe40003f48000 */
[----:B---3--:R-:W-:-:S11]  /*01a0*/  FSETP.GT.AND P1, PT, R11, R6, PT ;  /* 0x000000060b00720b */ /* 0x008fd60003f24000 */
[----:B------:R-:W-:-:S04]  /*01b0*/  @!P2 FSEL R11, R11, R6, P1 ;  /* 0x000000060b0ba208 */ /* 0x000fc80000800000 */
[C---:B----4-:R-:W-:Y:S02]  /*01c0*/  FSETP.GT.AND P1, PT, R11.reuse, R8, PT ;  /* 0x000000080b00720b */ /* 0x050fe40003f24000 */
[----:B------:R-:W-:-:S11]  /*01d0*/  FSETP.NAN.AND P2, PT, R11, R11, PT ;  /* 0x0000000b0b00720b */ /* 0x000fd60003f48000 */
[----:B------:R-:W-:-:S04]  /*01e0*/  @!P1 FSEL R11, R11, R8, P2 ;  /* 0x000000080b0b9208 */ /* 0x000fc80001000000 */
[C---:B-----5:R-:W-:Y:S02]  /*01f0*/  FSETP.GT.AND P1, PT, R11.reuse, R9, PT ;  /* 0x000000090b00720b */ /* 0x060fe40003f24000 */
[----:B------:R-:W-:-:S11]  /*0200*/  FSETP.NAN.AND P2, PT, R11, R11, PT ;  /* 0x0000000b0b00720b */ /* 0x000fd60003f48000 */
[----:B------:R-:W-:-:S05]  /*0210*/  @!P1 FSEL R11, R11, R9, P2 ;  /* 0x000000090b0b9208 */ /* 0x000fca0001000000 */
[----:B------:R-:W-:-:S04]  /*0220*/  FADD R0, -R11, R0 ;  /* 0x000000000b007221 */ /* 0x000fc80000000100 */
[----:B------:R-:W-:-:S05]  /*0230*/  FMUL R0, R0, 1.4426950216293334961 ;  /* 0x3fb8aa3b00007820 */ /* 0x000fca0000400000 */
[----:B------:R-:W-:-:S13]  /*0240*/  FSETP.GEU.AND P1, PT, R0, -126, PT ;  /* 0xc2fc00000000780b */ /* 0x000fda0003f2e000 */
[----:B------:R-:W-:-:S04]  /*0250*/  @!P1 FMUL R0, R0, 0.5 ;  /* 0x3f00000000009820 */ /* 0x000fc80000400000 */
[----:B------:R-:W1:Y:S02]  /*0260*/  MUFU.EX2 R5, R0 ;  /* 0x0000000000057308 */ /* 0x000e640000000800 */
[----:B-1----:R-:W-:Y:S01]  /*0270*/  @!P1 FMUL R5, R5, R5 ;  /* 0x0000000505059220 */ /* 0x002fe20000400000 */
[----:B------:R-:W-:Y:S06]  /*0280*/  @P0 EXIT ;  /* 0x000000000000094d */ /* 0x000fec0003800000 */
[----:B------:R-:W-:Y:S01]  /*0290*/  STG.E desc[UR4][R2.64], R5 ;  /* 0x0000000502007986 */ /* 0x000fe2000c101904 */
[----:B------:R-:W-:Y:S05]  /*02a0*/  EXIT ;  /* 0x000000000000794d */ /* 0x000fea0003800000 */
.L_x_0:
[----:B------:R-:W-:-:S00]  /*02b0*/  BRA `(.L_x_0) ;  /* 0xfffffffc00fc7947 */ /* 0x000fc0000383ffff */
[----:B------:R-:W-:-:S00]  /*02c0*/  NOP ;  /* 0x0000000000007918 */ /* 0x000fc00000000000 */
        /* <DEDUP_REMOVED lines=11> */
.L_x_1:


//--------------------- .nv.constant0.triton_poi_fused__softmax_0 --------------------------
	.section	.nv.constant0.triton_poi_fused__softmax_0,"a",@progbits
	.sectionflags	@""
	.align	4
.nv.constant0.triton_poi_fused__softmax_0:
	.zero		548
